//
// Generated by NVIDIA NVVM Compiler
//
// Compiler Build ID: CL-36424714
// Cuda compilation tools, release 13.0, V13.0.88
// Based on NVVM 20.0.0
//

.version 9.0
.target sm_100
.address_size 64

	// .globl	_Z12mat_vec_multPiS_S_i

.visible .entry _Z12mat_vec_multPiS_S_i(
	.param .u64 .ptr .align 1 _Z12mat_vec_multPiS_S_i_param_0,
	.param .u64 .ptr .align 1 _Z12mat_vec_multPiS_S_i_param_1,
	.param .u64 .ptr .align 1 _Z12mat_vec_multPiS_S_i_param_2,
	.param .u32 _Z12mat_vec_multPiS_S_i_param_3
)
{
	.reg .pred 	%p<10>;
	.reg .b32 	%r<127>;
	.reg .b64 	%rd<47>;

	ld.param.u64 	%rd16, [_Z12mat_vec_multPiS_S_i_param_0];
	ld.param.u64 	%rd17, [_Z12mat_vec_multPiS_S_i_param_1];
	ld.param.u64 	%rd18, [_Z12mat_vec_multPiS_S_i_param_2];
	ld.param.u32 	%r27, [_Z12mat_vec_multPiS_S_i_param_3];
	cvta.to.global.u64 	%rd1, %rd17;
	cvta.to.global.u64 	%rd2, %rd16;
	cvta.to.global.u64 	%rd19, %rd18;
	mov.u32 	%r1, %tid.x;
	mul.wide.u32 	%rd20, %r1, 4;
	add.s64 	%rd3, %rd19, %rd20;
	mov.b32 	%r28, 0;
	st.global.u32 	[%rd3], %r28;
	setp.lt.s32 	%p1, %r27, 1;
	@%p1 bra 	$L__BB0_13;
	mul.lo.s32 	%r2, %r27, %r1;
	and.b32  	%r3, %r27, 15;
	setp.lt.u32 	%p2, %r27, 16;
	mov.b32 	%r119, 0;
	mov.u32 	%r122, %r119;
	@%p2 bra 	$L__BB0_4;
	and.b32  	%r122, %r27, 2147483632;
	neg.s32 	%r117, %r122;
	mul.wide.u32 	%rd21, %r2, 4;
	add.s64 	%rd22, %rd21, %rd2;
	add.s64 	%rd44, %rd22, 32;
	add.s64 	%rd43, %rd1, 32;
	mov.b32 	%r119, 0;
$L__BB0_3:
	.pragma "nounroll";
	ld.global.u32 	%r31, [%rd44+-32];
	ld.global.u32 	%r32, [%rd43+-32];
	mad.lo.s32 	%r33, %r32, %r31, %r119;
	st.global.u32 	[%rd3], %r33;
	ld.global.u32 	%r34, [%rd44+-28];
	ld.global.u32 	%r35, [%rd43+-28];
	mad.lo.s32 	%r36, %r35, %r34, %r33;
	st.global.u32 	[%rd3], %r36;
	ld.global.u32 	%r37, [%rd44+-24];
	ld.global.u32 	%r38, [%rd43+-24];
	mad.lo.s32 	%r39, %r38, %r37, %r36;
	st.global.u32 	[%rd3], %r39;
	ld.global.u32 	%r40, [%rd44+-20];
	ld.global.u32 	%r41, [%rd43+-20];
	mad.lo.s32 	%r42, %r41, %r40, %r39;
	st.global.u32 	[%rd3], %r42;
	ld.global.u32 	%r43, [%rd44+-16];
	ld.global.u32 	%r44, [%rd43+-16];
	mad.lo.s32 	%r45, %r44, %r43, %r42;
	st.global.u32 	[%rd3], %r45;
	ld.global.u32 	%r46, [%rd44+-12];
	ld.global.u32 	%r47, [%rd43+-12];
	mad.lo.s32 	%r48, %r47, %r46, %r45;
	st.global.u32 	[%rd3], %r48;
	ld.global.u32 	%r49, [%rd44+-8];
	ld.global.u32 	%r50, [%rd43+-8];
	mad.lo.s32 	%r51, %r50, %r49, %r48;
	st.global.u32 	[%rd3], %r51;
	ld.global.u32 	%r52, [%rd44+-4];
	ld.global.u32 	%r53, [%rd43+-4];
	mad.lo.s32 	%r54, %r53, %r52, %r51;
	st.global.u32 	[%rd3], %r54;
	ld.global.u32 	%r55, [%rd44];
	ld.global.u32 	%r56, [%rd43];
	mad.lo.s32 	%r57, %r56, %r55, %r54;
	st.global.u32 	[%rd3], %r57;
	ld.global.u32 	%r58, [%rd44+4];
	ld.global.u32 	%r59, [%rd43+4];
	mad.lo.s32 	%r60, %r59, %r58, %r57;
	st.global.u32 	[%rd3], %r60;
	ld.global.u32 	%r61, [%rd44+8];
	ld.global.u32 	%r62, [%rd43+8];
	mad.lo.s32 	%r63, %r62, %r61, %r60;
	st.global.u32 	[%rd3], %r63;
	ld.global.u32 	%r64, [%rd44+12];
	ld.global.u32 	%r65, [%rd43+12];
	mad.lo.s32 	%r66, %r65, %r64, %r63;
	st.global.u32 	[%rd3], %r66;
	ld.global.u32 	%r67, [%rd44+16];
	ld.global.u32 	%r68, [%rd43+16];
	mad.lo.s32 	%r69, %r68, %r67, %r66;
	st.global.u32 	[%rd3], %r69;
	ld.global.u32 	%r70, [%rd44+20];
	ld.global.u32 	%r71, [%rd43+20];
	mad.lo.s32 	%r72, %r71, %r70, %r69;
	st.global.u32 	[%rd3], %r72;
	ld.global.u32 	%r73, [%rd44+24];
	ld.global.u32 	%r74, [%rd43+24];
	mad.lo.s32 	%r75, %r74, %r73, %r72;
	st.global.u32 	[%rd3], %r75;
	ld.global.u32 	%r76, [%rd44+28];
	ld.global.u32 	%r77, [%rd43+28];
	mad.lo.s32 	%r119, %r77, %r76, %r75;
	st.global.u32 	[%rd3], %r119;
	add.s32 	%r117, %r117, 16;
	add.s64 	%rd44, %rd44, 64;
	add.s64 	%rd43, %rd43, 64;
	setp.ne.s32 	%p3, %r117, 0;
	@%p3 bra 	$L__BB0_3;
$L__BB0_4:
	setp.eq.s32 	%p4, %r3, 0;
	@%p4 bra 	$L__BB0_13;
	and.b32  	%r12, %r27, 7;
	setp.lt.u32 	%p5, %r3, 8;
	@%p5 bra 	$L__BB0_7;
	add.s32 	%r78, %r122, %r2;
	mul.wide.u32 	%rd23, %r78, 4;
	add.s64 	%rd24, %rd2, %rd23;
	ld.global.u32 	%r79, [%rd24];
	cvt.u64.u32 	%rd25, %r122;
	mul.wide.u32 	%rd26, %r122, 4;
	add.s64 	%rd27, %rd1, %rd26;
	ld.global.u32 	%r80, [%rd27];
	mad.lo.s32 	%r81, %r80, %r79, %r119;
	st.global.u32 	[%rd3], %r81;
	cvt.u64.u32 	%rd28, %r2;
	add.s64 	%rd29, %rd25, %rd28;
	shl.b64 	%rd30, %rd29, 2;
	add.s64 	%rd31, %rd2, %rd30;
	ld.global.u32 	%r82, [%rd31+4];
	ld.global.u32 	%r83, [%rd27+4];
	mad.lo.s32 	%r84, %r83, %r82, %r81;
	st.global.u32 	[%rd3], %r84;
	ld.global.u32 	%r85, [%rd31+8];
	ld.global.u32 	%r86, [%rd27+8];
	mad.lo.s32 	%r87, %r86, %r85, %r84;
	st.global.u32 	[%rd3], %r87;
	ld.global.u32 	%r88, [%rd31+12];
	ld.global.u32 	%r89, [%rd27+12];
	mad.lo.s32 	%r90, %r89, %r88, %r87;
	st.global.u32 	[%rd3], %r90;
	ld.global.u32 	%r91, [%rd31+16];
	ld.global.u32 	%r92, [%rd27+16];
	mad.lo.s32 	%r93, %r92, %r91, %r90;
	st.global.u32 	[%rd3], %r93;
	ld.global.u32 	%r94, [%rd31+20];
	ld.global.u32 	%r95, [%rd27+20];
	mad.lo.s32 	%r96, %r95, %r94, %r93;
	st.global.u32 	[%rd3], %r96;
	ld.global.u32 	%r97, [%rd31+24];
	ld.global.u32 	%r98, [%rd27+24];
	mad.lo.s32 	%r99, %r98, %r97, %r96;
	st.global.u32 	[%rd3], %r99;
	ld.global.u32 	%r100, [%rd31+28];
	ld.global.u32 	%r101, [%rd27+28];
	mad.lo.s32 	%r119, %r101, %r100, %r99;
	st.global.u32 	[%rd3], %r119;
	add.s32 	%r122, %r122, 8;
$L__BB0_7:
	setp.eq.s32 	%p6, %r12, 0;
	@%p6 bra 	$L__BB0_13;
	and.b32  	%r17, %r27, 3;
	setp.lt.u32 	%p7, %r12, 4;
	@%p7 bra 	$L__BB0_10;
	add.s32 	%r102, %r122, %r2;
	mul.wide.u32 	%rd32, %r102, 4;
	add.s64 	%rd33, %rd2, %rd32;
	ld.global.u32 	%r103, [%rd33];
	cvt.u64.u32 	%rd34, %r122;
	mul.wide.u32 	%rd35, %r122, 4;
	add.s64 	%rd36, %rd1, %rd35;
	ld.global.u32 	%r104, [%rd36];
	mad.lo.s32 	%r105, %r104, %r103, %r119;
	st.global.u32 	[%rd3], %r105;
	cvt.u64.u32 	%rd37, %r2;
	add.s64 	%rd38, %rd34, %rd37;
	shl.b64 	%rd39, %rd38, 2;
	add.s64 	%rd40, %rd2, %rd39;
	ld.global.u32 	%r106, [%rd40+4];
	ld.global.u32 	%r107, [%rd36+4];
	mad.lo.s32 	%r108, %r107, %r106, %r105;
	st.global.u32 	[%rd3], %r108;
	ld.global.u32 	%r109, [%rd40+8];
	ld.global.u32 	%r110, [%rd36+8];
	mad.lo.s32 	%r111, %r110, %r109, %r108;
	st.global.u32 	[%rd3], %r111;
	ld.global.u32 	%r112, [%rd40+12];
	ld.global.u32 	%r113, [%rd36+12];
	mad.lo.s32 	%r119, %r113, %r112, %r111;
	st.global.u32 	[%rd3], %r119;
	add.s32 	%r122, %r122, 4;
$L__BB0_10:
	setp.eq.s32 	%p8, %r17, 0;
	@%p8 bra 	$L__BB0_13;
	mul.wide.u32 	%rd41, %r122, 4;
	add.s64 	%rd46, %rd1, %rd41;
	add.s32 	%r114, %r122, %r2;
	mul.wide.u32 	%rd42, %r114, 4;
	add.s64 	%rd45, %rd2, %rd42;
	neg.s32 	%r125, %r17;
$L__BB0_12:
	.pragma "nounroll";
	ld.global.u32 	%r115, [%rd45];
	ld.global.u32 	%r116, [%rd46];
	mad.lo.s32 	%r119, %r116, %r115, %r119;
	st.global.u32 	[%rd3], %r119;
	add.s64 	%rd46, %rd46, 4;
	add.s64 	%rd45, %rd45, 4;
	add.s32 	%r125, %r125, 1;
	setp.ne.s32 	%p9, %r125, 0;
	@%p9 bra 	$L__BB0_12;
$L__BB0_13:
	ret;

}


// ===== COMPILED SASS (sm_100) =====

	.target	sm_100

	.elftype	@"ET_EXEC"


//--------------------- .note.nv.tkinfo           --------------------------
	.section	.note.nv.tkinfo,"",@"SHT_NOTE"
	.sectionflags	@"SHF_NOTE_NV_TKINFO"
	.tkinfo
        /*0018*/ 	.word	0x00000002
        /*0030*/ 	.string	""
        /*0030*/ 	.string	"ptxas"
        /*0030*/ 	.string	"Cuda compilation tools, release 13.0, V13.0.88"
        /*0030*/ 	.string	"Build cuda_13.0.r13.0/compiler.36424714_0"
        /*0030*/ 	.string	"-arch sm_100 -m 64 "



//--------------------- .note.nv.cuinfo           --------------------------
	.section	.note.nv.cuinfo,"",@"SHT_NOTE"
	.sectionflags	@"SHF_NOTE_NV_CUINFO"
        /*0018*/ 	.short	0x0002
        /*001a*/ 	.short	0x0064
        /*001c*/ 	.short	0x0082
	.zero		2


//--------------------- .nv.info                  --------------------------
	.section	.nv.info,"",@"SHT_CUDA_INFO"
	.align	4


	//----- nvinfo : EIATTR_REGCOUNT
	.align		4
        /*0000*/ 	.byte	0x04, 0x2f
        /*0002*/ 	.short	(.L_1 - .L_0)
	.align		4
.L_0:
        /*0004*/ 	.word	index@(_Z12mat_vec_multPiS_S_i)
        /*0008*/ 	.word	0x00000016


	//----- nvinfo : EIATTR_FRAME_SIZE
	.align		4
.L_1:
        /*000c*/ 	.byte	0x04, 0x11
        /*000e*/ 	.short	(.L_3 - .L_2)
	.align		4
.L_2:
        /*0010*/ 	.word	index@(_Z12mat_vec_multPiS_S_i)
        /*0014*/ 	.word	0x00000000


	//----- nvinfo : EIATTR_MIN_STACK_SIZE
	.align		4
.L_3:
        /*0018*/ 	.byte	0x04, 0x12
        /*001a*/ 	.short	(.L_5 - .L_4)
	.align		4
.L_4:
        /*001c*/ 	.word	index@(_Z12mat_vec_multPiS_S_i)
        /*0020*/ 	.word	0x00000000
.L_5:


//--------------------- .nv.compat                --------------------------
	.section	.nv.compat,"",@"SHT_CUDA_COMPAT_INFO"
	.align	4
        /*0000*/ 	.byte	0x02, 0x09, 0x00, 0x00, 0x02, 0x02, 0x01, 0x00, 0x02, 0x05, 0x05, 0x00, 0x03, 0x07, 0x01, 0x01
        /*0010*/ 	.byte	0x02, 0x03, 0x00, 0x00, 0x02, 0x06, 0x01, 0x00, 0x04, 0x0b, 0x08, 0x00, 0x09, 0x00, 0x00, 0x00
        /*0020*/ 	.byte	0x00, 0x00, 0x00, 0x00


//--------------------- .nv.info._Z12mat_vec_multPiS_S_i --------------------------
	.section	.nv.info._Z12mat_vec_multPiS_S_i,"",@"SHT_CUDA_INFO"
	.sectionflags	@""
	.align	4


	//----- nvinfo : EIATTR_CUDA_API_VERSION
	.align		4
        /*0000*/ 	.byte	0x04, 0x37
        /*0002*/ 	.short	(.L_7 - .L_6)
.L_6:
        /*0004*/ 	.word	0x00000082


	//----- nvinfo : EIATTR_KPARAM_INFO
	.align		4
.L_7:
        /*0008*/ 	.byte	0x04, 0x17
        /*000a*/ 	.short	(.L_9 - .L_8)
.L_8:
        /*000c*/ 	.word	0x00000000
        /*0010*/ 	.short	0x0003
        /*0012*/ 	.short	0x0018
        /*0014*/ 	.byte	0x00, 0xf0, 0x11, 0x00


	//----- nvinfo : EIATTR_KPARAM_INFO
	.align		4
.L_9:
        /*0018*/ 	.byte	0x04, 0x17
        /*001a*/ 	.short	(.L_11 - .L_10)
.L_10:
        /*001c*/ 	.word	0x00000000
        /*0020*/ 	.short	0x0002
        /*0022*/ 	.short	0x0010
        /*0024*/ 	.byte	0x00, 0xf5, 0x21, 0x00


	//----- nvinfo : EIATTR_KPARAM_INFO
	.align		4
.L_11:
        /*0028*/ 	.byte	0x04, 0x17
        /*002a*/ 	.short	(.L_13 - .L_12)
.L_12:
        /*002c*/ 	.word	0x00000000
        /*0030*/ 	.short	0x0001
        /*0032*/ 	.short	0x0008
        /*0034*/ 	.byte	0x00, 0xf5, 0x21, 0x00


	//----- nvinfo : EIATTR_KPARAM_INFO
	.align		4
.L_13:
        /*0038*/ 	.byte	0x04, 0x17
        /*003a*/ 	.short	(.L_15 - .L_14)
.L_14:
        /*003c*/ 	.word	0x00000000
        /*0040*/ 	.short	0x0000
        /*0042*/ 	.short	0x0000
        /*0044*/ 	.byte	0x00, 0xf5, 0x21, 0x00


	//----- nvinfo : EIATTR_SPARSE_MMA_MASK
	.align		4
.L_15:
        /*0048*/ 	.byte	0x03, 0x50
        /*004a*/ 	.short	0x0000


	//----- nvinfo : EIATTR_MAXREG_COUNT
	.align		4
        /*004c*/ 	.byte	0x03, 0x1b
        /*004e*/ 	.short	0x00ff


	//----- nvinfo : EIATTR_MERCURY_ISA_VERSION
	.align		4
        /*0050*/ 	.byte	0x03, 0x5f
        /*0052*/ 	.short	0x0101


	//----- nvinfo : EIATTR_VRC_CTA_INIT_COUNT
	.align		4
        /*0054*/ 	.byte	0x02, 0x4a
	.zero		1
	.zero		1


	//----- nvinfo : EIATTR_EXIT_INSTR_OFFSETS
	.align		4
        /*0058*/ 	.byte	0x04, 0x1c
        /*005a*/ 	.short	(.L_17 - .L_16)


	//   ....[0]....
.L_16:
        /*005c*/ 	.word	0x00000080


	//   ....[1]....
        /*0060*/ 	.word	0x00000660


	//   ....[2]....
        /*0064*/ 	.word	0x00000960


	//   ....[3]....
        /*0068*/ 	.word	0x00000b60


	//   ....[4]....
        /*006c*/ 	.word	0x00000ce0


	//----- nvinfo : EIATTR_CBANK_PARAM_SIZE
	.align		4
.L_17:
        /*0070*/ 	.byte	0x03, 0x19
        /*0072*/ 	.short	0x001c


	//----- nvinfo : EIATTR_PARAM_CBANK
	.align		4
        /*0074*/ 	.byte	0x04, 0x0a
        /*0076*/ 	.short	(.L_19 - .L_18)
	.align		4
.L_18:
        /*0078*/ 	.word	index@(.nv.constant0._Z12mat_vec_multPiS_S_i)
        /*007c*/ 	.short	0x0380
        /*007e*/ 	.short	0x001c


	//----- nvinfo : EIATTR_SW_WAR
	.align		4
.L_19:
        /*0080*/ 	.byte	0x04, 0x36
        /*0082*/ 	.short	(.L_21 - .L_20)
.L_20:
        /*0084*/ 	.word	0x00000008
.L_21:


//--------------------- .nv.callgraph             --------------------------
	.section	.nv.callgraph,"",@"SHT_CUDA_CALLGRAPH"
	.align	4
	.sectionentsize	8
	.align		4
        /*0000*/ 	.word	0x00000000
	.align		4
        /*0004*/ 	.word	0xffffffff
	.align		4
        /*0008*/ 	.word	0x00000000
	.align		4
        /*000c*/ 	.word	0xfffffffe
	.align		4
        /*0010*/ 	.word	0x00000000
	.align		4
        /*0014*/ 	.word	0xfffffffd
	.align		4
        /*0018*/ 	.word	0x00000000
	.align		4
        /*001c*/ 	.word	0xfffffffc


//--------------------- .text._Z12mat_vec_multPiS_S_i --------------------------
	.section	.text._Z12mat_vec_multPiS_S_i,"ax",@progbits
	.align	128
        .global         _Z12mat_vec_multPiS_S_i
        .type           _Z12mat_vec_multPiS_S_i,@function
        .size           _Z12mat_vec_multPiS_S_i,(.L_x_6 - _Z12mat_vec_multPiS_S_i)
        .other          _Z12mat_vec_multPiS_S_i,@"STO_CUDA_ENTRY STV_DEFAULT"
_Z12mat_vec_multPiS_S_i:
.text._Z12mat_vec_multPiS_S_i:
[----:B------:R-:W-:Y:S01]  /*0000*/  LDC R1, c[0x0][0x37c] ;  /* 0x0000df00ff017b82 */ /* 0x000fe20000000800 */
[----:B------:R-:W0:Y:S07]  /*0010*/  S2R R5, SR_TID.X ;  /* 0x0000000000057919 */ /* 0x000e2e0000002100 */
[----:B------:R-:W1:Y:S01]  /*0020*/  LDC R4, c[0x0][0x398] ;  /* 0x0000e600ff047b82 */ /* 0x000e620000000800 */
[----:B------:R-:W2:Y:S07]  /*0030*/  LDCU.64 UR6, c[0x0][0x358] ;  /* 0x00006b00ff0677ac */ /* 0x000eae0008000a00 */
[----:B------:R-:W0:Y:S01]  /*0040*/  LDC.64 R2, c[0x0][0x390] ;  /* 0x0000e400ff027b82 */ /* 0x000e220000000a00 */
[----:B-1----:R-:W-:Y:S01]  /*0050*/  ISETP.GE.AND P0, PT, R4, 0x1, PT ;  /* 0x000000010400780c */ /* 0x002fe20003f06270 */
[----:B0-----:R-:W-:-:S05]  /*0060*/  IMAD.WIDE.U32 R2, R5, 0x4, R2 ;  /* 0x0000000405027825 */ /* 0x001fca00078e0002 */
[----:B--2---:R0:W-:Y:S07]  /*0070*/  STG.E desc[UR6][R2.64], RZ ;  /* 0x000000ff02007986 */ /* 0x0041ee000c101906 */
[----:B------:R-:W-:Y:S05]  /*0080*/  @!P0 EXIT ;  /* 0x000000000000894d */ /* 0x000fea0003800000 */
[C---:B------:R-:W-:Y:S01]  /*0090*/  ISETP.GE.U32.AND P1, PT, R4.reuse, 0x10, PT ;  /* 0x000000100400780c */ /* 0x040fe20003f26070 */
[----:B------:R-:W-:Y:S01]  /*00a0*/  IMAD R0, R5, R4, RZ ;  /* 0x0000000405007224 */ /* 0x000fe200078e02ff */
[----:B------:R-:W-:Y:S01]  /*00b0*/  LOP3.LUT R16, R4, 0xf, RZ, 0xc0, !PT ;  /* 0x0000000f04107812 */ /* 0x000fe200078ec0ff */
[----:B------:R-:W-:Y:S01]  /*00c0*/  HFMA2 R5, -RZ, RZ, 0, 0 ;  /* 0x00000000ff057431 */ /* 0x000fe200000001ff */
[----:B------:R-:W-:Y:S02]  /*00d0*/  MOV R7, RZ ;  /* 0x000000ff00077202 */ /* 0x000fe40000000f00 */
[----:B------:R-:W-:-:S07]  /*00e0*/  ISETP.NE.AND P0, PT, R16, RZ, PT ;  /* 0x000000ff1000720c */ /* 0x000fce0003f05270 */
[----:B------:R-:W-:Y:S06]  /*00f0*/  @!P1 BRA `(.L_x_0) ;  /* 0x0000000400589947 */ /* 0x000fec0003800000 */
[----:B------:R-:W1:Y:S01]  /*0100*/  LDC.64 R8, c[0x0][0x380] ;  /* 0x0000e000ff087b82 */ /* 0x000e620000000a00 */
[----:B------:R-:W2:Y:S01]  /*0110*/  LDCU.64 UR4, c[0x0][0x388] ;  /* 0x00007100ff0477ac */ /* 0x000ea20008000a00 */
[----:B------:R-:W-:Y:S02]  /*0120*/  LOP3.LUT R7, R4, 0x7ffffff0, RZ, 0xc0, !PT ;  /* 0x7ffffff004077812 */ /* 0x000fe400078ec0ff */
[----:B------:R-:W-:Y:S02]  /*0130*/  MOV R5, RZ ;  /* 0x000000ff00057202 */ /* 0x000fe40000000f00 */
[----:B------:R-:W-:Y:S01]  /*0140*/  IADD3 R6, PT, PT, -R7, RZ, RZ ;  /* 0x000000ff07067210 */ /* 0x000fe20007ffe1ff */
[----:B--2---:R-:W-:-:S04]  /*0150*/  UIADD3 UR4, UP0, UPT, UR4, 0x20, URZ ;  /* 0x0000002004047890 */ /* 0x004fc8000ff1e0ff */
[----:B------:R-:W-:Y:S01]  /*0160*/  UIADD3.X UR5, UPT, UPT, URZ, UR5, URZ, UP0, !UPT ;  /* 0x00000005ff057290 */ /* 0x000fe200087fe4ff */
[----:B-1----:R-:W-:-:S04]  /*0170*/  IMAD.WIDE.U32 R8, R0, 0x4, R8 ;  /* 0x0000000400087825 */ /* 0x002fc800078e0008 */
[----:B------:R-:W-:Y:S01]  /*0180*/  IMAD.U32 R12, RZ, RZ, UR4 ;  /* 0x00000004ff0c7e24 */ /* 0x000fe2000f8e00ff */
[----:B------:R-:W-:Y:S02]  /*0190*/  IADD3 R14, P1, PT, R8, 0x20, RZ ;  /* 0x00000020080e7810 */ /* 0x000fe40007f3e0ff */
[----:B------:R-:W-:-:S03]  /*01a0*/  MOV R13, UR5 ;  /* 0x00000005000d7c02 */ /* 0x000fc60008000f00 */
[----:B------:R-:W-:-:S08]  /*01b0*/  IMAD.X R9, RZ, RZ, R9, P1 ;  /* 0x000000ffff097224 */ /* 0x000fd000008e0609 */
.L_x_1:
[----:B------:R-:W-:Y:S01]  /*01c0*/  MOV R8, R14 ;  /* 0x0000000e00087202 */ /* 0x000fe20000000f00 */
[----:B------:R-:W-:Y:S01]  /*01d0*/  IMAD.MOV.U32 R10, RZ, RZ, R12 ;  /* 0x000000ffff0a7224 */ /* 0x000fe200078e000c */
[----:B------:R-:W-:-:S03]  /*01e0*/  MOV R11, R13 ;  /* 0x0000000d000b7202 */ /* 0x000fc60000000f00 */
[----:B------:R-:W2:Y:S04]  /*01f0*/  LDG.E R12, desc[UR6][R8.64+-0x20] ;  /* 0xffffe006080c7981 */ /* 0x000ea8000c1e1900 */
[----:B------:R-:W2:Y:S02]  /*0200*/  LDG.E R13, desc[UR6][R10.64+-0x20] ;  /* 0xffffe0060a0d7981 */ /* 0x000ea4000c1e1900 */
[----:B--2---:R-:W-:-:S05]  /*0210*/  IMAD R13, R12, R13, R5 ;  /* 0x0000000d0c0d7224 */ /* 0x004fca00078e0205 */
[----:B------:R1:W-:Y:S04]  /*0220*/  STG.E desc[UR6][R2.64], R13 ;  /* 0x0000000d02007986 */ /* 0x0003e8000c101906 */
[----:B------:R-:W2:Y:S04]  /*0230*/  LDG.E R12, desc[UR6][R8.64+-0x1c] ;  /* 0xffffe406080c7981 */ /* 0x000ea8000c1e1900 */
[----:B----4-:R-:W2:Y:S02]  /*0240*/  LDG.E R5, desc[UR6][R10.64+-0x1c] ;  /* 0xffffe4060a057981 */ /* 0x010ea4000c1e1900 */
[----:B--2---:R-:W-:-:S05]  /*0250*/  IMAD R5, R12, R5, R13 ;  /* 0x000000050c057224 */ /* 0x004fca00078e020d */
[----:B------:R2:W-:Y:S04]  /*0260*/  STG.E desc[UR6][R2.64], R5 ;  /* 0x0000000502007986 */ /* 0x0005e8000c101906 */
[----:B------:R-:W3:Y:S04]  /*0270*/  LDG.E R12, desc[UR6][R8.64+-0x18] ;  /* 0xffffe806080c7981 */ /* 0x000ee8000c1e1900 */
[----:B------:R-:W3:Y:S02]  /*0280*/  LDG.E R14, desc[UR6][R10.64+-0x18] ;  /* 0xffffe8060a0e7981 */ /* 0x000ee4000c1e1900 */
[----:B---3--:R-:W-:-:S05]  /*0290*/  IMAD R15, R12, R14, R5 ;  /* 0x0000000e0c0f7224 */ /* 0x008fca00078e0205 */
[----:B------:R3:W-:Y:S04]  /*02a0*/  STG.E desc[UR6][R2.64], R15 ;  /* 0x0000000f02007986 */ /* 0x0007e8000c101906 */
[----:B------:R-:W1:Y:S04]  /*02b0*/  LDG.E R12, desc[UR6][R8.64+-0x14] ;  /* 0xffffec06080c7981 */ /* 0x000e68000c1e1900 */
[----:B------:R-:W1:Y:S02]  /*02c0*/  LDG.E R14, desc[UR6][R10.64+-0x14] ;  /* 0xffffec060a0e7981 */ /* 0x000e64000c1e1900 */
[----:B-1----:R-:W-:-:S05]  /*02d0*/  IMAD R13, R12, R14, R15 ;  /* 0x0000000e0c0d7224 */ /* 0x002fca00078e020f */
[----:B------:R1:W-:Y:S04]  /*02e0*/  STG.E desc[UR6][R2.64], R13 ;  /* 0x0000000d02007986 */ /* 0x0003e8000c101906 */
[----:B------:R-:W2:Y:S04]  /*02f0*/  LDG.E R12, desc[UR6][R8.64+-0x10] ;  /* 0xfffff006080c7981 */ /* 0x000ea8000c1e1900 */
[----:B------:R-:W2:Y:S02]  /*0300*/  LDG.E R14, desc[UR6][R10.64+-0x10] ;  /* 0xfffff0060a0e7981 */ /* 0x000ea4000c1e1900 */
        /* <DEDUP_REMOVED lines=34> */
[----:B------:R-:W4:Y:S04]  /*0530*/  LDG.E R12, desc[UR6][R8.64+0x14] ;  /* 0x00001406080c7981 */ /* 0x000f28000c1e1900 */
[----:B------:R-:W4:Y:S02]  /*0540*/  LDG.E R14, desc[UR6][R10.64+0x14] ;  /* 0x000014060a0e7981 */ /* 0x000f24000c1e1900 */
[----:B----4-:R-:W-:-:S05]  /*0550*/  IMAD R17, R12, R14, R13 ;  /* 0x0000000e0c117224 */ /* 0x010fca00078e020d */
[----:B------:R4:W-:Y:S04]  /*0560*/  STG.E desc[UR6][R2.64], R17 ;  /* 0x0000001102007986 */ /* 0x0009e8000c101906 */
[----:B------:R-:W3:Y:S04]  /*0570*/  LDG.E R12, desc[UR6][R8.64+0x18] ;  /* 0x00001806080c7981 */ /* 0x000ee8000c1e1900 */
[----:B--2---:R-:W3:Y:S01]  /*0580*/  LDG.E R5, desc[UR6][R10.64+0x18] ;  /* 0x000018060a057981 */ /* 0x004ee2000c1e1900 */
[----:B------:R-:W-:Y:S01]  /*0590*/  IADD3 R6, PT, PT, R6, 0x10, RZ ;  /* 0x0000001006067810 */ /* 0x000fe20007ffe0ff */
[----:B---3--:R-:W-:-:S05]  /*05a0*/  IMAD R15, R12, R5, R17 ;  /* 0x000000050c0f7224 */ /* 0x008fca00078e0211 */
[----:B------:R4:W-:Y:S04]  /*05b0*/  STG.E desc[UR6][R2.64], R15 ;  /* 0x0000000f02007986 */ /* 0x0009e8000c101906 */
[----:B------:R2:W3:Y:S04]  /*05c0*/  LDG.E R12, desc[UR6][R8.64+0x1c] ;  /* 0x00001c06080c7981 */ /* 0x0004e8000c1e1900 */
[----:B------:R-:W3:Y:S01]  /*05d0*/  LDG.E R5, desc[UR6][R10.64+0x1c] ;  /* 0x00001c060a057981 */ /* 0x000ee2000c1e1900 */
[----:B------:R-:W-:Y:S02]  /*05e0*/  ISETP.NE.AND P1, PT, R6, RZ, PT ;  /* 0x000000ff0600720c */ /* 0x000fe40003f25270 */
[----:B------:R-:W-:-:S05]  /*05f0*/  IADD3 R14, P2, PT, R8, 0x40, RZ ;  /* 0x00000040080e7810 */ /* 0x000fca0007f5e0ff */
[----:B--2---:R-:W-:Y:S02]  /*0600*/  IMAD.X R9, RZ, RZ, R9, P2 ;  /* 0x000000ffff097224 */ /* 0x004fe400010e0609 */
[----:B---3--:R-:W-:Y:S01]  /*0610*/  IMAD R5, R12, R5, R15 ;  /* 0x000000050c057224 */ /* 0x008fe200078e020f */
[----:B------:R-:W-:-:S04]  /*0620*/  IADD3 R12, P3, PT, R10, 0x40, RZ ;  /* 0x000000400a0c7810 */ /* 0x000fc80007f7e0ff */
[----:B------:R4:W-:Y:S01]  /*0630*/  STG.E desc[UR6][R2.64], R5 ;  /* 0x0000000502007986 */ /* 0x0009e2000c101906 */
[----:B-1----:R-:W-:Y:S01]  /*0640*/  IADD3.X R13, PT, PT, RZ, R11, RZ, P3, !PT ;  /* 0x0000000bff0d7210 */ /* 0x002fe20001ffe4ff */
[----:B------:R-:W-:Y:S07]  /*0650*/  @P1 BRA `(.L_x_1) ;  /* 0xfffffff800d81947 */ /* 0x000fee000383ffff */
.L_x_0:
[----:B------:R-:W-:Y:S05]  /*0660*/  @!P0 EXIT ;  /* 0x000000000000894d */ /* 0x000fea0003800000 */
[----:B------:R-:W-:Y:S02]  /*0670*/  ISETP.GE.U32.AND P0, PT, R16, 0x8, PT ;  /* 0x000000081000780c */ /* 0x000fe40003f06070 */
[----:B----4-:R-:W-:-:S04]  /*0680*/  LOP3.LUT R17, R4, 0x7, RZ, 0xc0, !PT ;  /* 0x0000000704117812 */ /* 0x010fc800078ec0ff */
[----:B------:R-:W-:-:S07]  /*0690*/  ISETP.NE.AND P1, PT, R17, RZ, PT ;  /* 0x000000ff1100720c */ /* 0x000fce0003f25270 */
[----:B------:R-:W-:Y:S06]  /*06a0*/  @!P0 BRA `(.L_x_2) ;  /* 0x0000000000ac8947 */ /* 0x000fec0003800000 */
[----:B------:R-:W1:Y:S01]  /*06b0*/  LDC.64 R12, c[0x0][0x380] ;  /* 0x0000e000ff0c7b82 */ /* 0x000e620000000a00 */
[----:B------:R-:W-:Y:S01]  /*06c0*/  IADD3 R11, PT, PT, R0, R7, RZ ;  /* 0x00000007000b7210 */ /* 0x000fe20007ffe0ff */
[----:B------:R-:W2:Y:S06]  /*06d0*/  LDCU.64 UR4, c[0x0][0x380] ;  /* 0x00007000ff0477ac */ /* 0x000eac0008000a00 */
[----:B------:R-:W3:Y:S01]  /*06e0*/  LDC.64 R8, c[0x0][0x388] ;  /* 0x0000e200ff087b82 */ /* 0x000ee20000000a00 */
[----:B-1----:R-:W-:-:S06]  /*06f0*/  IMAD.WIDE.U32 R12, R11, 0x4, R12 ;  /* 0x000000040b0c7825 */ /* 0x002fcc00078e000c */
[----:B------:R-:W4:Y:S01]  /*0700*/  LDG.E R12, desc[UR6][R12.64] ;  /* 0x000000060c0c7981 */ /* 0x000f22000c1e1900 */
[----:B---3--:R-:W-:-:S05]  /*0710*/  IMAD.WIDE.U32 R8, R7, 0x4, R8 ;  /* 0x0000000407087825 */ /* 0x008fca00078e0008 */
[----:B------:R-:W4:Y:S01]  /*0720*/  LDG.E R6, desc[UR6][R8.64] ;  /* 0x0000000608067981 */ /* 0x000f22000c1e1900 */
[----:B------:R-:W-:-:S05]  /*0730*/  IADD3 R11, P0, PT, R0, R7, RZ ;  /* 0x00000007000b7210 */ /* 0x000fca0007f1e0ff */
[----:B------:R-:W-:Y:S01]  /*0740*/  IMAD.X R14, RZ, RZ, RZ, P0 ;  /* 0x000000ffff0e7224 */ /* 0x000fe200000e06ff */
[----:B--2---:R-:W-:-:S04]  /*0750*/  LEA R10, P0, R11, UR4, 0x2 ;  /* 0x000000040b0a7c11 */ /* 0x004fc8000f8010ff */
[----:B------:R-:W-:Y:S01]  /*0760*/  LEA.HI.X R11, R11, UR5, R14, 0x2, P0 ;  /* 0x000000050b0b7c11 */ /* 0x000fe200080f140e */
[----:B----4-:R-:W-:-:S05]  /*0770*/  IMAD R5, R12, R6, R5 ;  /* 0x000000060c057224 */ /* 0x010fca00078e0205 */
        /* <DEDUP_REMOVED lines=21> */
[----:B------:R-:W3:Y:S04]  /*08d0*/  LDG.E R6, desc[UR6][R10.64+0x18] ;  /* 0x000018060a067981 */ /* 0x000ee8000c1e1900 */
[----:B------:R-:W3:Y:S02]  /*08e0*/  LDG.E R12, desc[UR6][R8.64+0x18] ;  /* 0x00001806080c7981 */ /* 0x000ee4000c1e1900 */
[----:B---3--:R-:W-:-:S05]  /*08f0*/  IMAD R19, R6, R12, R15 ;  /* 0x0000000c06137224 */ /* 0x008fca00078e020f */
[----:B------:R2:W-:Y:S04]  /*0900*/  STG.E desc[UR6][R2.64], R19 ;  /* 0x0000001302007986 */ /* 0x0005e8000c101906 */
[----:B------:R-:W3:Y:S04]  /*0910*/  LDG.E R6, desc[UR6][R10.64+0x1c] ;  /* 0x00001c060a067981 */ /* 0x000ee8000c1e1900 */
[----:B-1----:R-:W3:Y:S01]  /*0920*/  LDG.E R5, desc[UR6][R8.64+0x1c] ;  /* 0x00001c0608057981 */ /* 0x002ee2000c1e1900 */
[----:B------:R-:W-:Y:S01]  /*0930*/  IADD3 R7, PT, PT, R7, 0x8, RZ ;  /* 0x0000000807077810 */ /* 0x000fe20007ffe0ff */
[----:B---3--:R-:W-:-:S05]  /*0940*/  IMAD R5, R6, R5, R19 ;  /* 0x0000000506057224 */ /* 0x008fca00078e0213 */
[----:B------:R2:W-:Y:S02]  /*0950*/  STG.E desc[UR6][R2.64], R5 ;  /* 0x0000000502007986 */ /* 0x0005e4000c101906 */
.L_x_2:
[----:B------:R-:W-:Y:S05]  /*0960*/  @!P1 EXIT ;  /* 0x000000000000994d */ /* 0x000fea0003800000 */
[----:B------:R-:W-:Y:S02]  /*0970*/  ISETP.GE.U32.AND P0, PT, R17, 0x4, PT ;  /* 0x000000041100780c */ /* 0x000fe40003f06070 */
[----:B------:R-:W-:-:S04]  /*0980*/  LOP3.LUT R4, R4, 0x3, RZ, 0xc0, !PT ;  /* 0x0000000304047812 */ /* 0x000fc800078ec0ff */
[----:B------:R-:W-:-:S07]  /*0990*/  ISETP.NE.AND P1, PT, R4, RZ, PT ;  /* 0x000000ff0400720c */ /* 0x000fce0003f25270 */
[----:B------:R-:W-:Y:S06]  /*09a0*/  @!P0 BRA `(.L_x_3) ;  /* 0x00000000006c8947 */ /* 0x000fec0003800000 */
[----:B------:R-:W1:Y:S01]  /*09b0*/  LDC.64 R8, c[0x0][0x380] ;  /* 0x0000e000ff087b82 */ /* 0x000e620000000a00 */
[----:B--2---:R-:W-:Y:S01]  /*09c0*/  IADD3 R13, PT, PT, R0, R7, RZ ;  /* 0x00000007000d7210 */ /* 0x004fe20007ffe0ff */
[----:B------:R-:W2:Y:S06]  /*09d0*/  LDCU.64 UR4, c[0x0][0x380] ;  /* 0x00007000ff0477ac */ /* 0x000eac0008000a00 */
[----:B------:R-:W3:Y:S01]  /*09e0*/  LDC.64 R10, c[0x0][0x388] ;  /* 0x0000e200ff0a7b82 */ /* 0x000ee20000000a00 */
[----:B-1----:R-:W-:-:S06]  /*09f0*/  IMAD.WIDE.U32 R12, R13, 0x4, R8 ;  /* 0x000000040d0c7825 */ /* 0x002fcc00078e0008 */
[----:B------:R-:W4:Y:S01]  /*0a00*/  LDG.E R12, desc[UR6][R12.64] ;  /* 0x000000060c0c7981 */ /* 0x000f22000c1e1900 */
[----:B---3--:R-:W-:-:S05]  /*0a10*/  IMAD.WIDE.U32 R8, R7, 0x4, R10 ;  /* 0x0000000407087825 */ /* 0x008fca00078e000a */
[----:B------:R-:W4:Y:S01]  /*0a20*/  LDG.E R6, desc[UR6][R8.64] ;  /* 0x0000000608067981 */ /* 0x000f22000c1e1900 */
[----:B------:R-:W-:-:S04]  /*0a30*/  IADD3 R11, P0, PT, R0, R7, RZ ;  /* 0x00000007000b7210 */ /* 0x000fc80007f1e0ff */
[----:B------:R-:W-:Y:S02]  /*0a40*/  IADD3.X R14, PT, PT, RZ, RZ, RZ, P0, !PT ;  /* 0x000000ffff0e7210 */ /* 0x000fe400007fe4ff */
        /* <DEDUP_REMOVED lines=8> */
[----:B------:R-:W2:Y:S04]  /*0ad0*/  LDG.E R6, desc[UR6][R10.64+0x8] ;  /* 0x000008060a067981 */ /* 0x000ea8000c1e1900 */
[----:B------:R-:W2:Y:S02]  /*0ae0*/  LDG.E R12, desc[UR6][R8.64+0x8] ;  /* 0x00000806080c7981 */ /* 0x000ea4000c1e1900 */
[----:B--2---:R-:W-:-:S05]  /*0af0*/  IMAD R15, R6, R12, R13 ;  /* 0x0000000c060f7224 */ /* 0x004fca00078e020d */
[----:B------:R3:W-:Y:S04]  /*0b00*/  STG.E desc[UR6][R2.64], R15 ;  /* 0x0000000f02007986 */ /* 0x0007e8000c101906 */
[----:B------:R-:W1:Y:S04]  /*0b10*/  LDG.E R6, desc[UR6][R10.64+0xc] ;  /* 0x00000c060a067981 */ /* 0x000e68000c1e1900 */
[----:B------:R-:W1:Y:S01]  /*0b20*/  LDG.E R12, desc[UR6][R8.64+0xc] ;  /* 0x00000c06080c7981 */ /* 0x000e62000c1e1900 */
[----:B------:R-:W-:Y:S02]  /*0b30*/  VIADD R7, R7, 0x4 ;  /* 0x0000000407077836 */ /* 0x000fe40000000000 */
[----:B-1----:R-:W-:-:S05]  /*0b40*/  IMAD R5, R6, R12, R15 ;  /* 0x0000000c06057224 */ /* 0x002fca00078e020f */
[----:B------:R3:W-:Y:S02]  /*0b50*/  STG.E desc[UR6][R2.64], R5 ;  /* 0x0000000502007986 */ /* 0x0007e4000c101906 */
.L_x_3:
[----:B------:R-:W-:Y:S05]  /*0b60*/  @!P1 EXIT ;  /* 0x000000000000994d */ /* 0x000fea0003800000 */
[----:B------:R-:W1:Y:S01]  /*0b70*/  LDC.64 R8, c[0x0][0x388] ;  /* 0x0000e200ff087b82 */ /* 0x000e620000000a00 */
[----:B--23--:R-:W-:Y:S02]  /*0b80*/  IADD3 R13, PT, PT, R0, R7, RZ ;  /* 0x00000007000d7210 */ /* 0x00cfe40007ffe0ff */
[----:B------:R-:W-:-:S05]  /*0b90*/  IADD3 R4, PT, PT, -R4, RZ, RZ ;  /* 0x000000ff04047210 */ /* 0x000fca0007ffe1ff */
[----:B------:R-:W2:Y:S01]  /*0ba0*/  LDC.64 R10, c[0x0][0x380] ;  /* 0x0000e000ff0a7b82 */ /* 0x000ea20000000a00 */
[----:B-1----:R-:W-:-:S04]  /*0bb0*/  IMAD.WIDE.U32 R6, R7, 0x4, R8 ;  /* 0x0000000407067825 */ /* 0x002fc800078e0008 */
[----:B--2---:R-:W-:Y:S01]  /*0bc0*/  IMAD.WIDE.U32 R8, R13, 0x4, R10 ;  /* 0x000000040d087825 */ /* 0x004fe200078e000a */
[----:B------:R-:W-:Y:S02]  /*0bd0*/  MOV R10, R6 ;  /* 0x00000006000a7202 */ /* 0x000fe40000000f00 */
[----:B------:R-:W-:Y:S01]  /*0be0*/  MOV R11, R7 ;  /* 0x00000007000b7202 */ /* 0x000fe20000000f00 */
[----:B------:R-:W-:Y:S01]  /*0bf0*/  IMAD.MOV.U32 R6, RZ, RZ, R8 ;  /* 0x000000ffff067224 */ /* 0x000fe200078e0008 */
[----:B------:R-:W-:-:S07]  /*0c00*/  MOV R7, R9 ;  /* 0x0000000900077202 */ /* 0x000fce0000000f00 */
.L_x_4:
[----:B------:R-:W-:Y:S01]  /*0c10*/  MOV R8, R10 ;  /* 0x0000000a00087202 */ /* 0x000fe20000000f00 */
[----:B------:R-:W-:Y:S01]  /*0c20*/  IMAD.MOV.U32 R9, RZ, RZ, R11 ;  /* 0x000000ffff097224 */ /* 0x000fe200078e000b */
[----:B-1----:R1:W2:Y:S04]  /*0c30*/  LDG.E R0, desc[UR6][R6.64] ;  /* 0x0000000606007981 */ /* 0x0022a8000c1e1900 */
[----:B------:R-:W2:Y:S01]  /*0c40*/  LDG.E R8, desc[UR6][R8.64] ;  /* 0x0000000608087981 */ /* 0x000ea2000c1e1900 */
[----:B------:R-:W-:Y:S02]  /*0c50*/  IADD3 R4, PT, PT, R4, 0x1, RZ ;  /* 0x0000000104047810 */ /* 0x000fe40007ffe0ff */
[----:B------:R-:W-:Y:S02]  /*0c60*/  IADD3 R10, P1, PT, R10, 0x4, RZ ;  /* 0x000000040a0a7810 */ /* 0x000fe40007f3e0ff */
[----:B------:R-:W-:-:S02]  /*0c70*/  ISETP.NE.AND P0, PT, R4, RZ, PT ;  /* 0x000000ff0400720c */ /* 0x000fc40003f05270 */
[----:B-1----:R-:W-:Y:S02]  /*0c80*/  IADD3 R6, P2, PT, R6, 0x4, RZ ;  /* 0x0000000406067810 */ /* 0x002fe40007f5e0ff */
[----:B------:R-:W-:Y:S02]  /*0c90*/  IADD3.X R11, PT, PT, RZ, R11, RZ, P1, !PT ;  /* 0x0000000bff0b7210 */ /* 0x000fe40000ffe4ff */
[----:B------:R-:W-:Y:S01]  /*0ca0*/  IADD3.X R7, PT, PT, RZ, R7, RZ, P2, !PT ;  /* 0x00000007ff077210 */ /* 0x000fe200017fe4ff */
[----:B--2---:R-:W-:-:S05]  /*0cb0*/  IMAD R5, R0, R8, R5 ;  /* 0x0000000800057224 */ /* 0x004fca00078e0205 */
[----:B------:R1:W-:Y:S01]  /*0cc0*/  STG.E desc[UR6][R2.64], R5 ;  /* 0x0000000502007986 */ /* 0x0003e2000c101906 */
[----:B------:R-:W-:Y:S05]  /*0cd0*/  @P0 BRA `(.L_x_4) ;  /* 0xfffffffc00cc0947 */ /* 0x000fea000383ffff */
[----:B------:R-:W-:Y:S05]  /*0ce0*/  EXIT ;  /* 0x000000000000794d */ /* 0x000fea0003800000 */
.L_x_5:
[----:B------:R-:W-:-:S00]  /*0cf0*/  BRA `(.L_x_5) ;  /* 0xfffffffc00fc7947 */ /* 0x000fc0000383ffff */
[----:B------:R-:W-:-:S00]  /*0d00*/  NOP ;  /* 0x0000000000007918 */ /* 0x000fc00000000000 */
[----:B------:R-:W-:-:S00]  /*0d10*/  NOP ;  /* 0x0000000000007918 */ /* 0x000fc00000000000 */
[----:B------:R-:W-:-:S00]  /*0d20*/  NOP ;  /* 0x0000000000007918 */ /* 0x000fc00000000000 */
[----:B------:R-:W-:-:S00]  /*0d30*/  NOP ;  /* 0x0000000000007918 */ /* 0x000fc00000000000 */
[----:B------:R-:W-:-:S00]  /*0d40*/  NOP ;  /* 0x0000000000007918 */ /* 0x000fc00000000000 */
[----:B------:R-:W-:-:S00]  /*0d50*/  NOP ;  /* 0x0000000000007918 */ /* 0x000fc00000000000 */
[----:B------:R-:W-:-:S00]  /*0d60*/  NOP ;  /* 0x0000000000007918 */ /* 0x000fc00000000000 */
[----:B------:R-:W-:-:S00]  /*0d70*/  NOP ;  /* 0x0000000000007918 */ /* 0x000fc00000000000 */
.L_x_6:


//--------------------- .nv.shared.reserved.0     --------------------------
	.section	.nv.shared.reserved.0,"aw",@nobits
	.weak		__nv_reservedSMEM_offset_0_alias
	.size		__nv_reservedSMEM_offset_0_alias, 0, 64
	.other		__nv_reservedSMEM_offset_0_alias,@"STO_CUDA_RESERVED_SHARED STV_DEFAULT"
__nv_reservedSMEM_offset_0_alias:
	.zero		0
	.zero		64


//--------------------- .nv.constant0._Z12mat_vec_multPiS_S_i --------------------------
	.section	.nv.constant0._Z12mat_vec_multPiS_S_i,"a",@progbits
	.sectionflags	@""
	.align	4
.nv.constant0._Z12mat_vec_multPiS_S_i:
	.zero		924


//--------------------- SYMBOLS --------------------------

	.type		.nv.reservedSmem.offset0,@object
	.size		.nv.reservedSmem.offset0,0x4
